//
// Generated by NVIDIA NVVM Compiler
//
// Compiler Build ID: CL-36424714
// Cuda compilation tools, release 13.0, V13.0.88
// Based on NVVM 20.0.0
//

.version 9.0
.target sm_100
.address_size 64

	// .globl	_Z9my_kernelv
.extern .func  (.param .b32 func_retval0) vprintf
(
	.param .b64 vprintf_param_0,
	.param .b64 vprintf_param_1
)
;
.global .align 1 .b8 $str[35] = {72, 101, 108, 108, 111, 32, 102, 114, 111, 109, 32, 116, 104, 101, 32, 71, 80, 85, 33, 32, 40, 84, 104, 114, 101, 97, 100, 32, 110, 32, 37, 100, 41, 10};

.visible .entry _Z9my_kernelv()
{
	.local .align 8 .b8 	__local_depot0[8];
	.reg .b64 	%SP;
	.reg .b64 	%SPL;
	.reg .b32 	%r<7>;
	.reg .b64 	%rd<5>;

	mov.u64 	%SPL, __local_depot0;
	cvta.local.u64 	%SP, %SPL;
	add.u64 	%rd1, %SP, 0;
	add.u64 	%rd2, %SPL, 0;
	mov.u32 	%r1, %ntid.x;
	mov.u32 	%r2, %ctaid.x;
	mov.u32 	%r3, %tid.x;
	mad.lo.s32 	%r4, %r1, %r2, %r3;
	st.local.u32 	[%rd2], %r4;
	mov.u64 	%rd3, $str;
	cvta.global.u64 	%rd4, %rd3;
	{ // callseq 0, 0
	.param .b64 param0;
	st.param.b64 	[param0], %rd4;
	.param .b64 param1;
	st.param.b64 	[param1], %rd1;
	.param .b32 retval0;
	call.uni (retval0), 
	vprintf, 
	(
	param0, 
	param1
	);
	ld.param.b32 	%r5, [retval0];
	} // callseq 0
	ret;

}


// ===== COMPILED SASS (sm_100) =====

	.target	sm_100

	.elftype	@"ET_EXEC"


//--------------------- .note.nv.tkinfo           --------------------------
	.section	.note.nv.tkinfo,"",@"SHT_NOTE"
	.sectionflags	@"SHF_NOTE_NV_TKINFO"
	.tkinfo
        /*0018*/ 	.word	0x00000002
        /*0030*/ 	.string	""
        /*0030*/ 	.string	"ptxas"
        /*0030*/ 	.string	"Cuda compilation tools, release 13.0, V13.0.88"
        /*0030*/ 	.string	"Build cuda_13.0.r13.0/compiler.36424714_0"
        /*0030*/ 	.string	"-arch sm_100 -m 64 "



//--------------------- .note.nv.cuinfo           --------------------------
	.section	.note.nv.cuinfo,"",@"SHT_NOTE"
	.sectionflags	@"SHF_NOTE_NV_CUINFO"
        /*0018*/ 	.short	0x0002
        /*001a*/ 	.short	0x0064
        /*001c*/ 	.short	0x0082
	.zero		2


//--------------------- .nv.info                  --------------------------
	.section	.nv.info,"",@"SHT_CUDA_INFO"
	.align	4


	//----- nvinfo : EIATTR_REGCOUNT
	.align		4
        /*0000*/ 	.byte	0x04, 0x2f
        /*0002*/ 	.short	(.L_2 - .L_1)
	.align		4
.L_1:
        /*0004*/ 	.word	index@(_Z9my_kernelv)
        /*0008*/ 	.word	0x00000018


	//----- nvinfo : EIATTR_FRAME_SIZE
	.align		4
.L_2:
        /*000c*/ 	.byte	0x04, 0x11
        /*000e*/ 	.short	(.L_4 - .L_3)
	.align		4
.L_3:
        /*0010*/ 	.word	index@(_Z9my_kernelv)
        /*0014*/ 	.word	0x00000008


	//----- nvinfo : EIATTR_MIN_STACK_SIZE
	.align		4
.L_4:
        /*0018*/ 	.byte	0x04, 0x12
        /*001a*/ 	.short	(.L_6 - .L_5)
	.align		4
.L_5:
        /*001c*/ 	.word	index@(_Z9my_kernelv)
        /*0020*/ 	.word	0x00000008
.L_6:


//--------------------- .nv.compat                --------------------------
	.section	.nv.compat,"",@"SHT_CUDA_COMPAT_INFO"
	.align	4
        /*0000*/ 	.byte	0x02, 0x09, 0x00, 0x00, 0x02, 0x02, 0x01, 0x00, 0x02, 0x05, 0x05, 0x00, 0x03, 0x07, 0x01, 0x01
        /*0010*/ 	.byte	0x02, 0x03, 0x00, 0x00, 0x02, 0x06, 0x01, 0x00, 0x04, 0x0b, 0x08, 0x00, 0x09, 0x00, 0x00, 0x00
        /*0020*/ 	.byte	0x00, 0x00, 0x00, 0x00


//--------------------- .nv.info._Z9my_kernelv    --------------------------
	.section	.nv.info._Z9my_kernelv,"",@"SHT_CUDA_INFO"
	.sectionflags	@""
	.align	4


	//----- nvinfo : EIATTR_CUDA_API_VERSION
	.align		4
        /*0000*/ 	.byte	0x04, 0x37
        /*0002*/ 	.short	(.L_8 - .L_7)
.L_7:
        /*0004*/ 	.word	0x00000082


	//----- nvinfo : EIATTR_SPARSE_MMA_MASK
	.align		4
.L_8:
        /*0008*/ 	.byte	0x03, 0x50
        /*000a*/ 	.short	0x0000


	//----- nvinfo : EIATTR_MAXREG_COUNT
	.align		4
        /*000c*/ 	.byte	0x03, 0x1b
        /*000e*/ 	.short	0x00ff


	//----- nvinfo : EIATTR_EXTERNS
	.align		4
        /*0010*/ 	.byte	0x04, 0x0f
        /*0012*/ 	.short	(.L_10 - .L_9)


	//   ....[0]....
	.align		4
.L_9:
        /*0014*/ 	.word	index@(vprintf)


	//----- nvinfo : EIATTR_MERCURY_ISA_VERSION
	.align		4
.L_10:
        /*0018*/ 	.byte	0x03, 0x5f
        /*001a*/ 	.short	0x0101


	//----- nvinfo : EIATTR_VRC_CTA_INIT_COUNT
	.align		4
        /*001c*/ 	.byte	0x02, 0x4a
	.zero		1
	.zero		1


	//----- nvinfo : EIATTR_SYSCALL_OFFSETS
	.align		4
        /*0020*/ 	.byte	0x04, 0x46
        /*0022*/ 	.short	(.L_12 - .L_11)


	//   ....[0]....
.L_11:
        /*0024*/ 	.word	0x00000110


	//----- nvinfo : EIATTR_EXIT_INSTR_OFFSETS
	.align		4
.L_12:
        /*0028*/ 	.byte	0x04, 0x1c
        /*002a*/ 	.short	(.L_14 - .L_13)


	//   ....[0]....
.L_13:
        /*002c*/ 	.word	0x00000120


	//----- nvinfo : EIATTR_SW_WAR
	.align		4
.L_14:
        /*0030*/ 	.byte	0x04, 0x36
        /*0032*/ 	.short	(.L_16 - .L_15)
.L_15:
        /*0034*/ 	.word	0x00000008
.L_16:


//--------------------- .nv.callgraph             --------------------------
	.section	.nv.callgraph,"",@"SHT_CUDA_CALLGRAPH"
	.align	4
	.sectionentsize	8
	.align		4
        /*0000*/ 	.word	0x00000000
	.align		4
        /*0004*/ 	.word	0xffffffff
	.align		4
        /*0008*/ 	.word	index@(_Z9my_kernelv)
	.align		4
        /*000c*/ 	.word	index@(vprintf)
	.align		4
        /*0010*/ 	.word	0x00000000
	.align		4
        /*0014*/ 	.word	0xfffffffe
	.align		4
        /*0018*/ 	.word	0x00000000
	.align		4
        /*001c*/ 	.word	0xfffffffd
	.align		4
        /*0020*/ 	.word	0x00000000
	.align		4
        /*0024*/ 	.word	0xfffffffc


//--------------------- .nv.constant4             --------------------------
	.section	.nv.constant4,"a",@progbits
	.align	8
	.align		8
.nv.constant4:
        /*0000*/ 	.dword	vprintf
	.align		8
        /*0008*/ 	.dword	$str


//--------------------- .text._Z9my_kernelv       --------------------------
	.section	.text._Z9my_kernelv,"ax",@progbits
	.align	128
        .global         _Z9my_kernelv
        .type           _Z9my_kernelv,@function
        .size           _Z9my_kernelv,(.L_x_2 - _Z9my_kernelv)
        .other          _Z9my_kernelv,@"STO_CUDA_ENTRY STV_DEFAULT"
_Z9my_kernelv:
.text._Z9my_kernelv:
[----:B------:R-:W0:Y:S01]  /*0000*/  LDC R1, c[0x0][0x37c] ;  /* 0x0000df00ff017b82 */ /* 0x000e220000000800 */
[----:B------:R-:W1:Y:S01]  /*0010*/  S2R R0, SR_CTAID.X ;  /* 0x0000000000007919 */ /* 0x000e620000002500 */
[----:B------:R-:W2:Y:S01]  /*0020*/  LDCU UR5, c[0x0][0x2fc] ;  /* 0x00005f80ff0577ac */ /* 0x000ea20008000800 */
[----:B------:R-:W-:Y:S01]  /*0030*/  MOV R2, 0x0 ;  /* 0x0000000000027802 */ /* 0x000fe20000000f00 */
[----:B0-----:R-:W-:Y:S01]  /*0040*/  VIADD R1, R1, 0xfffffff8 ;  /* 0xfffffff801017836 */ /* 0x001fe20000000000 */
[----:B------:R-:W1:Y:S01]  /*0050*/  S2R R3, SR_TID.X ;  /* 0x0000000000037919 */ /* 0x000e620000002100 */
[----:B------:R-:W1:Y:S01]  /*0060*/  LDCU UR6, c[0x0][0x360] ;  /* 0x00006c00ff0677ac */ /* 0x000e620008000800 */
[----:B------:R-:W0:Y:S02]  /*0070*/  LDCU UR4, c[0x0][0x2f8] ;  /* 0x00005f00ff0477ac */ /* 0x000e240008000800 */
[----:B0-----:R-:W-:-:S05]  /*0080*/  IADD3 R6, P0, PT, R1, UR4, RZ ;  /* 0x0000000401067c10 */ /* 0x001fca000ff1e0ff */
[----:B--2---:R-:W-:Y:S02]  /*0090*/  IMAD.X R7, RZ, RZ, UR5, P0 ;  /* 0x00000005ff077e24 */ /* 0x004fe400080e06ff */
[----:B-1----:R-:W-:Y:S01]  /*00a0*/  IMAD R0, R0, UR6, R3 ;  /* 0x0000000600007c24 */ /* 0x002fe2000f8e0203 */
[----:B------:R-:W0:Y:S01]  /*00b0*/  LDCU.64 UR6, c[0x4][0x8] ;  /* 0x01000100ff0677ac */ /* 0x000e220008000a00 */
[----:B------:R-:W1:Y:S03]  /*00c0*/  LDC.64 R2, c[0x4][R2] ;  /* 0x0100000002027b82 */ /* 0x000e660000000a00 */
[----:B------:R2:W-:Y:S01]  /*00d0*/  STL [R1], R0 ;  /* 0x0000000001007387 */ /* 0x0005e20000100800 */
[----:B0-----:R-:W-:Y:S01]  /*00e0*/  IMAD.U32 R4, RZ, RZ, UR6 ;  /* 0x00000006ff047e24 */ /* 0x001fe2000f8e00ff */
[----:B--2---:R-:W-:-:S07]  /*00f0*/  MOV R5, UR7 ;  /* 0x0000000700057c02 */ /* 0x004fce0008000f00 */
[----:B------:R-:W-:-:S07]  /*0100*/  LEPC R20, `(.L_x_0) ;  /* 0x000000001014794e */ /* 0x000fce0000000000 */
[----:B-1----:R-:W-:Y:S05]  /*0110*/  CALL.ABS.NOINC R2 ;  /* 0x0000000002007343 */ /* 0x002fea0003c00000 */
.L_x_0:
[----:B------:R-:W-:Y:S05]  /*0120*/  EXIT ;  /* 0x000000000000794d */ /* 0x000fea0003800000 */
.L_x_1:
[----:B------:R-:W-:-:S00]  /*0130*/  BRA `(.L_x_1) ;  /* 0xfffffffc00fc7947 */ /* 0x000fc0000383ffff */
[----:B------:R-:W-:-:S00]  /*0140*/  NOP ;  /* 0x0000000000007918 */ /* 0x000fc00000000000 */
        /* <DEDUP_REMOVED lines=11> */
.L_x_2:


//--------------------- .nv.global.init           --------------------------
	.section	.nv.global.init,"aw",@progbits
.nv.global.init:
	.type		$str,@object
	.size		$str,(.L_0 - $str)
$str:
        /*0000*/ 	.byte	0x48, 0x65, 0x6c, 0x6c, 0x6f, 0x20, 0x66, 0x72, 0x6f, 0x6d, 0x20, 0x74, 0x68, 0x65, 0x20, 0x47
        /*0010*/ 	.byte	0x50, 0x55, 0x21, 0x20, 0x28, 0x54, 0x68, 0x72, 0x65, 0x61, 0x64, 0x20, 0x6e, 0x20, 0x25, 0x64
        /*0020*/ 	.byte	0x29, 0x0a, 0x00
.L_0:


//--------------------- .nv.shared.reserved.0     --------------------------
	.section	.nv.shared.reserved.0,"aw",@nobits
	.weak		__nv_reservedSMEM_offset_0_alias
	.size		__nv_reservedSMEM_offset_0_alias, 0, 64
	.other		__nv_reservedSMEM_offset_0_alias,@"STO_CUDA_RESERVED_SHARED STV_DEFAULT"
__nv_reservedSMEM_offset_0_alias:
	.zero		0
	.zero		64


//--------------------- .nv.constant0._Z9my_kernelv --------------------------
	.section	.nv.constant0._Z9my_kernelv,"a",@progbits
	.sectionflags	@""
	.align	4
.nv.constant0._Z9my_kernelv:
	.zero		896


//--------------------- SYMBOLS --------------------------

	.type		.nv.reservedSmem.offset0,@object
	.size		.nv.reservedSmem.offset0,0x4
	.type		vprintf,@function
